	.headerflags	@"EF_CUDA_TEXMODE_UNIFIED EF_CUDA_64BIT_ADDRESS EF_CUDA_ACCELERATORS EF_CUDA_SM90 EF_CUDA_VIRTUAL_SM(EF_CUDA_SM90)"
	.elftype	@"ET_EXEC"


//--------------------- .nv.info                  --------------------------
	.section	.nv.info,"",@"SHT_CUDA_INFO"
	.align	4


	//----- nvinfo : EIATTR_REGCOUNT
	.align		4
        /*0000*/ 	.byte	0x04, 0x2f
        /*0002*/ 	.short	(.L_3 - .L_2)
	.align		4
.L_2:
        /*0004*/ 	.word	index@(triton_poi_fused__native_batch_norm_legit_no_training_relu_49)
        /*0008*/ 	.word	0x00000022


	//----- nvinfo : EIATTR_MIN_STACK_SIZE
	.align		4
.L_3:
        /*000c*/ 	.byte	0x04, 0x12
        /*000e*/ 	.short	(.L_5 - .L_4)
	.align		4
.L_4:
        /*0010*/ 	.word	index@(triton_poi_fused__native_batch_norm_legit_no_training_relu_49)
        /*0014*/ 	.word	0x00000000


	//----- nvinfo : EIATTR_FRAME_SIZE
	.align		4
.L_5:
        /*0018*/ 	.byte	0x04, 0x11
        /*001a*/ 	.short	(.L_7 - .L_6)
	.align		4
.L_6:
        /*001c*/ 	.word	index@(triton_poi_fused__native_batch_norm_legit_no_training_relu_49)
        /*0020*/ 	.word	0x00000000


	//----- nvinfo : EIATTR_MIN_STACK_SIZE
	.align		4
.L_7:
        /*0024*/ 	.byte	0x04, 0x12
        /*0026*/ 	.short	(.L_9 - .L_8)
	.align		4
.L_8:
        /*0028*/ 	.word	index@(triton_poi_fused__native_batch_norm_legit_no_training_relu_49)
        /*002c*/ 	.word	0x00000000
.L_9:


//--------------------- .nv.info.triton_poi_fused__native_batch_norm_legit_no_training_relu_49 --------------------------
	.section	.nv.info.triton_poi_fused__native_batch_norm_legit_no_training_relu_49,"",@"SHT_CUDA_INFO"
	.sectionflags	@""
	.align	4


	//----- nvinfo : EIATTR_CUDA_API_VERSION
	.align		4
        /*0000*/ 	.byte	0x04, 0x37
        /*0002*/ 	.short	(.L_11 - .L_10)
.L_10:
        /*0004*/ 	.word	0x0000007c


	//----- nvinfo : EIATTR_KPARAM_INFO
	.align		4
.L_11:
        /*0008*/ 	.byte	0x04, 0x17
        /*000a*/ 	.short	(.L_13 - .L_12)
.L_12:
        /*000c*/ 	.word	0x00000000
        /*0010*/ 	.short	0x0005
        /*0012*/ 	.short	0x0028
        /*0014*/ 	.byte	0x00, 0xf0, 0x11, 0x00


	//----- nvinfo : EIATTR_KPARAM_INFO
	.align		4
.L_13:
        /*0018*/ 	.byte	0x04, 0x17
        /*001a*/ 	.short	(.L_15 - .L_14)
.L_14:
        /*001c*/ 	.word	0x00000000
        /*0020*/ 	.short	0x0004
        /*0022*/ 	.short	0x0020
        /*0024*/ 	.byte	0x00, 0xf4, 0x21, 0x00


	//----- nvinfo : EIATTR_KPARAM_INFO
	.align		4
.L_15:
        /*0028*/ 	.byte	0x04, 0x17
        /*002a*/ 	.short	(.L_17 - .L_16)
.L_16:
        /*002c*/ 	.word	0x00000000
        /*0030*/ 	.short	0x0003
        /*0032*/ 	.short	0x0018
        /*0034*/ 	.byte	0x00, 0xf4, 0x21, 0x00


	//----- nvinfo : EIATTR_KPARAM_INFO
	.align		4
.L_17:
        /*0038*/ 	.byte	0x04, 0x17
        /*003a*/ 	.short	(.L_19 - .L_18)
.L_18:
        /*003c*/ 	.word	0x00000000
        /*0040*/ 	.short	0x0002
        /*0042*/ 	.short	0x0010
        /*0044*/ 	.byte	0x00, 0xf4, 0x21, 0x00


	//----- nvinfo : EIATTR_KPARAM_INFO
	.align		4
.L_19:
        /*0048*/ 	.byte	0x04, 0x17
        /*004a*/ 	.short	(.L_21 - .L_20)
.L_20:
        /*004c*/ 	.word	0x00000000
        /*0050*/ 	.short	0x0001
        /*0052*/ 	.short	0x0008
        /*0054*/ 	.byte	0x00, 0xf4, 0x21, 0x00


	//----- nvinfo : EIATTR_KPARAM_INFO
	.align		4
.L_21:
        /*0058*/ 	.byte	0x04, 0x17
        /*005a*/ 	.short	(.L_23 - .L_22)
.L_22:
        /*005c*/ 	.word	0x00000000
        /*0060*/ 	.short	0x0000
        /*0062*/ 	.short	0x0000
        /*0064*/ 	.byte	0x00, 0xf4, 0x21, 0x00


	//----- nvinfo : EIATTR_SPARSE_MMA_MASK
	.align		4
.L_23:
        /*0068*/ 	.byte	0x03, 0x50
        /*006a*/ 	.short	0x0000


	//----- nvinfo : EIATTR_MAXREG_COUNT
	.align		4
        /*006c*/ 	.byte	0x03, 0x1b
        /*006e*/ 	.short	0x00ff


	//----- nvinfo : EIATTR_EXIT_INSTR_OFFSETS
	.align		4
        /*0070*/ 	.byte	0x04, 0x1c
        /*0072*/ 	.short	(.L_25 - .L_24)


	//   ....[0]....
.L_24:
        /*0074*/ 	.word	0x00000a50


	//----- nvinfo : EIATTR_REQNTID
	.align		4
.L_25:
        /*0078*/ 	.byte	0x04, 0x10
        /*007a*/ 	.short	(.L_27 - .L_26)
.L_26:
        /*007c*/ 	.word	0x00000080
        /*0080*/ 	.word	0x00000001
        /*0084*/ 	.word	0x00000001


	//----- nvinfo : EIATTR_CBANK_PARAM_SIZE
	.align		4
.L_27:
        /*0088*/ 	.byte	0x03, 0x19
        /*008a*/ 	.short	0x002c


	//----- nvinfo : EIATTR_PARAM_CBANK
	.align		4
        /*008c*/ 	.byte	0x04, 0x0a
        /*008e*/ 	.short	(.L_29 - .L_28)
	.align		4
.L_28:
        /*0090*/ 	.word	index@(.nv.constant0.triton_poi_fused__native_batch_norm_legit_no_training_relu_49)
        /*0094*/ 	.short	0x0210
        /*0096*/ 	.short	0x002c


	//----- nvinfo : EIATTR_SW_WAR
	.align		4
.L_29:
        /*0098*/ 	.byte	0x04, 0x36
        /*009a*/ 	.short	(.L_31 - .L_30)
.L_30:
        /*009c*/ 	.word	0x00000008
.L_31:


//--------------------- .nv.callgraph             --------------------------
	.section	.nv.callgraph,"",@"SHT_CUDA_CALLGRAPH"
	.align	4
	.sectionentsize	8
	.align		4
        /*0000*/ 	.word	0x00000000
	.align		4
        /*0004*/ 	.word	0xffffffff
	.align		4
        /*0008*/ 	.word	0x00000000
	.align		4
        /*000c*/ 	.word	0xfffffffe
	.align		4
        /*0010*/ 	.word	0x00000000
	.align		4
        /*0014*/ 	.word	0xfffffffd
	.align		4
        /*0018*/ 	.word	0x00000000
	.align		4
        /*001c*/ 	.word	0xfffffffc


//--------------------- .nv.constant4             --------------------------
	.section	.nv.constant4,"a",@progbits
	.align	8
	.align		8
.nv.constant4:
        /*0000*/ 	.dword	_$_str
	.align		8
        /*0008*/ 	.dword	_$_str_$_2


//--------------------- .text.triton_poi_fused__native_batch_norm_legit_no_training_relu_49 --------------------------
	.section	.text.triton_poi_fused__native_batch_norm_legit_no_training_relu_49,"ax",@progbits
	.align	128
        .global         triton_poi_fused__native_batch_norm_legit_no_training_relu_49
        .type           triton_poi_fused__native_batch_norm_legit_no_training_relu_49,@function
        .size           triton_poi_fused__native_batch_norm_legit_no_training_relu_49,(.L_x_1 - triton_poi_fused__native_batch_norm_legit_no_training_relu_49)
        .other          triton_poi_fused__native_batch_norm_legit_no_training_relu_49,@"STO_CUDA_ENTRY STV_DEFAULT"
triton_poi_fused__native_batch_norm_legit_no_training_relu_49:
.text.triton_poi_fused__native_batch_norm_legit_no_training_relu_49:
[----:B------:R-:W-:Y:S01]  /*0000*/  LDC R1, c[0x0][0x28] ;  /* 0x00000a00ff017b82 */ /* 0x000fe20000000800 */
[----:B------:R-:W1:Y:S01]  /*0010*/  S2R R0, SR_TID.X ;  /* 0x0000000000007919 */ /* 0x000e620000002100 */
[----:B------:R-:W-:-:S06]  /*0020*/  HFMA2.MMA R2, -RZ, RZ, 0, 0 ;  /* 0x00000000ff027435 */ /* 0x000fcc00000001ff */
[----:B------:R-:W2:Y:S01]  /*0030*/  LDC.64 R14, c[0x0][0x220] ;  /* 0x00008800ff0e7b82 */ /* 0x000ea20000000a00 */
[----:B------:R-:W-:Y:S01]  /*0040*/  ULDC.64 UR4, c[0x0][0x208] ;  /* 0x0000820000047ab9 */ /* 0x000fe20000000a00 */
[----:B------:R-:W3:Y:S06]  /*0050*/  S2R R3, SR_CTAID.X ;  /* 0x0000000000037919 */ /* 0x000eec0000002500 */
[----:B------:R-:W4:Y:S08]  /*0060*/  LDC.64 R12, c[0x0][0x218] ;  /* 0x00008600ff0c7b82 */ /* 0x000f300000000a00 */
[----:B------:R-:W5:Y:S08]  /*0070*/  LDC.64 R24, c[0x0][0x210] ;  /* 0x00008400ff187b82 */ /* 0x000f700000000a00 */
[----:B------:R-:W5:Y:S01]  /*0080*/  LDC.64 R30, c[0x0][0x228] ;  /* 0x00008a00ff1e7b82 */ /* 0x000f620000000a00 */
[----:B-1----:R-:W-:-:S07]  /*0090*/  SHF.L.U32 R0, R0, 0x2, RZ ;  /* 0x0000000200007819 */ /* 0x002fce00000006ff */
[----:B------:R-:W1:Y:S01]  /*00a0*/  LDC.64 R28, c[0x0][0x230] ;  /* 0x00008c00ff1c7b82 */ /* 0x000e620000000a00 */
[----:B------:R-:W-:-:S04]  /*00b0*/  LOP3.LUT R0, R0, 0x1fc, RZ, 0xc0, !PT ;  /* 0x000001fc00007812 */ /* 0x000fc800078ec0ff */
[----:B---3--:R-:W-:-:S05]  /*00c0*/  LEA R3, R3, R0, 0xa ;  /* 0x0000000003037211 */ /* 0x008fca00078e50ff */
[----:B------:R-:W-:-:S05]  /*00d0*/  IMAD.HI R0, R3, -0x6db6db6d, R2 ;  /* 0x9249249303007827 */ /* 0x000fca00078e0202 */
[----:B------:R-:W-:-:S04]  /*00e0*/  SHF.R.U32.HI R5, RZ, 0x1f, R0 ;  /* 0x0000001fff057819 */ /* 0x000fc80000011600 */
[----:B------:R-:W-:-:S05]  /*00f0*/  LEA.HI.SX32 R2, R0, R5, 0x18 ;  /* 0x0000000500027211 */ /* 0x000fca00078fc2ff */
[----:B------:R-:W-:-:S04]  /*0100*/  IMAD R2, R2, -0x1c0, R3 ;  /* 0xfffffe4002027824 */ /* 0x000fc800078e0203 */
[----:B--2---:R-:W-:-:S06]  /*0110*/  IMAD.WIDE R18, R2, 0x4, R14 ;  /* 0x0000000402127825 */ /* 0x004fcc00078e020e */
[----:B------:R-:W2:Y:S01]  /*0120*/  LDG.E.EL.128 R16, desc[UR4][R18.64] ;  /* 0x0000000412107981 */ /* 0x000ea2000c2e1d00 */
[----:B----4-:R-:W-:-:S04]  /*0130*/  IMAD.WIDE R4, R2, 0x4, R12 ;  /* 0x0000000402047825 */ /* 0x010fc800078e020c */
[----:B-----5:R-:W-:Y:S02]  /*0140*/  IMAD.WIDE R24, R3, 0x4, R24 ;  /* 0x0000000403187825 */ /* 0x020fe400078e0218 */
[----:B------:R-:W3:Y:S04]  /*0150*/  LDG.E.EL.128 R4, desc[UR4][R4.64] ;  /* 0x0000000404047981 */ /* 0x000ee8000c2e1d00 */
[----:B------:R-:W3:Y:S01]  /*0160*/  LDG.E.128 R8, desc[UR4][R24.64] ;  /* 0x0000000418087981 */ /* 0x000ee2000c1e1d00 */
[----:B------:R-:W-:Y:S01]  /*0170*/  HFMA2.MMA R0, -RZ, RZ, 1.625, 0 ;  /* 0x3e800000ff007435 */ /* 0x000fe200000001ff */
[----:B--2---:R-:W-:Y:S01]  /*0180*/  FADD R16, R16, 0.0010000000474974513054 ;  /* 0x3a83126f10107421 */ /* 0x004fe20000000000 */
[----:B------:R-:W-:Y:S01]  /*0190*/  FADD R17, R17, 0.0010000000474974513054 ;  /* 0x3a83126f11117421 */ /* 0x000fe20000000000 */
[----:B------:R-:W-:-:S04]  /*01a0*/  FADD R21, R18, 0.0010000000474974513054 ;  /* 0x3a83126f12157421 */ /* 0x000fc80000000000 */
[----:B------:R-:W2:Y:S08]  /*01b0*/  MUFU.SQRT R16, R16 ;  /* 0x0000001000107308 */ /* 0x000eb00000002000 */
[----:B------:R-:W4:Y:S01]  /*01c0*/  MUFU.SQRT R22, R17 ;  /* 0x0000001100167308 */ /* 0x000f220000002000 */
[----:B------:R-:W-:-:S07]  /*01d0*/  FADD R20, R19, 0.0010000000474974513054 ;  /* 0x3a83126f13147421 */ /* 0x000fce0000000000 */
[----:B------:R-:W5:Y:S01]  /*01e0*/  MUFU.SQRT R21, R21 ;  /* 0x0000001500157308 */ /* 0x000f620000002000 */
[C---:B--2---:R-:W-:Y:S02]  /*01f0*/  FSETP.GT.AND P6, PT, R16.reuse, 8.50705917302346158658e+37, PT ;  /* 0x7e8000001000780b */ /* 0x044fe40003fc4000 */
[----:B------:R-:W-:Y:S02]  /*0200*/  FSETP.GEU.AND P4, PT, R16, 1.175494350822287508e-38, PT ;  /* 0x008000001000780b */ /* 0x000fe40003f8e000 */
[----:B----4-:R-:W-:-:S03]  /*0210*/  FSETP.GT.AND P5, PT, R22, 8.50705917302346158658e+37, PT ;  /* 0x7e8000001600780b */ /* 0x010fc60003fa4000 */
[----:B------:R-:W2:Y:S01]  /*0220*/  MUFU.SQRT R20, R20 ;  /* 0x0000001400147308 */ /* 0x000ea20000002000 */
[----:B------:R-:W-:Y:S02]  /*0230*/  FSETP.GEU.AND P1, PT, R22, 1.175494350822287508e-38, PT ;  /* 0x008000001600780b */ /* 0x000fe40003f2e000 */
[----:B------:R-:W-:Y:S02]  /*0240*/  IADD3 R19, R3, 0x200, RZ ;  /* 0x0000020003137810 */ /* 0x000fe40007ffe0ff */
[----:B------:R-:W-:Y:S02]  /*0250*/  MOV R18, RZ ;  /* 0x000000ff00127202 */ /* 0x000fe40000000f00 */
[C---:B-----5:R-:W-:Y:S01]  /*0260*/  FSETP.GT.AND P3, PT, R21.reuse, 8.50705917302346158658e+37, PT ;  /* 0x7e8000001500780b */ /* 0x060fe20003f64000 */
[----:B------:R-:W-:Y:S01]  /*0270*/  @P6 FMUL R16, R16, 0.25 ;  /* 0x3e80000010106820 */ /* 0x000fe20000400000 */
[----:B------:R-:W-:Y:S01]  /*0280*/  FSETP.GEU.AND P0, PT, R21, 1.175494350822287508e-38, PT ;  /* 0x008000001500780b */ /* 0x000fe20003f0e000 */
[----:B------:R-:W-:-:S04]  /*0290*/  IMAD.HI R3, R19, -0x6db6db6d, R18 ;  /* 0x9249249313037827 */ /* 0x000fc800078e0212 */
[----:B------:R-:W-:Y:S01]  /*02a0*/  @P5 FMUL R22, R22, 0.25 ;  /* 0x3e80000016165820 */ /* 0x000fe20000400000 */
[----:B------:R-:W-:Y:S01]  /*02b0*/  @!P4 FMUL R16, R16, 16777216 ;  /* 0x4b8000001010c820 */ /* 0x000fe20000400000 */
[----:B--2---:R-:W-:Y:S02]  /*02c0*/  FSETP.GT.AND P2, PT, R20, 8.50705917302346158658e+37, PT ;  /* 0x7e8000001400780b */ /* 0x004fe40003f44000 */
[----:B------:R-:W-:Y:S01]  /*02d0*/  SHF.R.U32.HI R18, RZ, 0x1f, R3 ;  /* 0x0000001fff127819 */ /* 0x000fe20000011603 */
[----:B------:R-:W-:Y:S01]  /*02e0*/  @!P1 FMUL R22, R22, 16777216 ;  /* 0x4b80000016169820 */ /* 0x000fe20000400000 */
[----:B------:R-:W-:Y:S01]  /*02f0*/  FSEL R17, R0, 1, P6 ;  /* 0x3f80000000117808 */ /* 0x000fe20003000000 */
[----:B------:R-:W-:Y:S01]  /*0300*/  @P3 FMUL R21, R21, 0.25 ;  /* 0x3e80000015153820 */ /* 0x000fe20000400000 */
[----:B------:R-:W-:Y:S01]  /*0310*/  FSETP.GEU.AND P6, PT, R20, 1.175494350822287508e-38, PT ;  /* 0x008000001400780b */ /* 0x000fe20003fce000 */
[----:B------:R-:W2:Y:S01]  /*0320*/  MUFU.RCP R16, R16 ;  /* 0x0000001000107308 */ /* 0x000ea20000001000 */
[----:B------:R-:W-:Y:S01]  /*0330*/  LEA.HI.SX32 R27, R3, R18, 0x18 ;  /* 0x00000012031b7211 */ /* 0x000fe200078fc2ff */
[----:B------:R-:W-:Y:S01]  /*0340*/  @!P0 FMUL R21, R21, 16777216 ;  /* 0x4b80000015158820 */ /* 0x000fe20000400000 */
[----:B---3--:R-:W-:-:S05]  /*0350*/  FADD R7, R11, -R7 ;  /* 0x800000070b077221 */ /* 0x008fca0000000000 */
[----:B------:R-:W3:Y:S01]  /*0360*/  MUFU.RCP R18, R22 ;  /* 0x0000001600127308 */ /* 0x000ee20000001000 */
[----:B------:R-:W-:Y:S02]  /*0370*/  IMAD R27, R27, -0x1c0, R19 ;  /* 0xfffffe401b1b7824 */ /* 0x000fe400078e0213 */
[----:B------:R-:W-:Y:S01]  /*0380*/  @P2 FMUL R20, R20, 0.25 ;  /* 0x3e80000014142820 */ /* 0x000fe20000400000 */
[----:B------:R-:W-:-:S04]  /*0390*/  FSEL R11, R0, 1, P5 ;  /* 0x3f800000000b7808 */ /* 0x000fc80002800000 */
[----:B------:R-:W4:Y:S01]  /*03a0*/  MUFU.RCP R19, R21 ;  /* 0x0000001500137308 */ /* 0x000f220000001000 */
[----:B------:R-:W-:Y:S01]  /*03b0*/  @!P6 FMUL R20, R20, 16777216 ;  /* 0x4b8000001414e820 */ /* 0x000fe20000400000 */
[----:B------:R-:W-:Y:S01]  /*03c0*/  FADD R8, R8, -R4 ;  /* 0x8000000408087221 */ /* 0x000fe20000000000 */
[----:B------:R-:W-:Y:S01]  /*03d0*/  @!P4 FMUL R17, R17, 16777216 ;  /* 0x4b8000001111c820 */ /* 0x000fe20000400000 */
[----:B------:R-:W-:Y:S01]  /*03e0*/  FSEL R4, R0, 1, P3 ;  /* 0x3f80000000047808 */ /* 0x000fe20001800000 */
[----:B------:R-:W-:Y:S01]  /*03f0*/  @!P1 FMUL R11, R11, 16777216 ;  /* 0x4b8000000b0b9820 */ /* 0x000fe20000400000 */
[----:B------:R-:W-:Y:S01]  /*0400*/  FADD R3, R9, -R5 ;  /* 0x8000000509037221 */ /* 0x000fe20000000000 */
[----:B--2---:R-:W-:Y:S01]  /*0410*/  FMUL R9, R16, R17 ;  /* 0x0000001110097220 */ /* 0x004fe20000400000 */
[----:B------:R2:W5:Y:S01]  /*0420*/  MUFU.RCP R5, R20 ;  /* 0x0000001400057308 */ /* 0x0005620000001000 */
[----:B---3--:R-:W-:Y:S01]  /*0430*/  FMUL R18, R18, R11 ;  /* 0x0000000b12127220 */ /* 0x008fe20000400000 */
[----:B-1----:R-:W-:-:S04]  /*0440*/  IMAD.WIDE R16, R2, 0x4, R28 ;  /* 0x0000000402107825 */ /* 0x002fc800078e021c */
[----:B------:R-:W-:Y:S01]  /*0450*/  @!P0 FMUL R4, R4, 16777216 ;  /* 0x4b80000004048820 */ /* 0x000fe20000400000 */
[----:B0-2---:R-:W-:-:S04]  /*0460*/  IMAD.WIDE R20, R2, 0x4, R30 ;  /* 0x0000000402147825 */ /* 0x005fc800078e021e */
[----:B----4-:R-:W-:Y:S01]  /*0470*/  FMUL R4, R19, R4 ;  /* 0x0000000413047220 */ /* 0x010fe20000400000 */
[----:B------:R-:W-:Y:S02]  /*0480*/  FMUL R3, R18, R3 ;  /* 0x0000000312037220 */ /* 0x000fe40000400000 */
[----:B------:R-:W2:Y:S04]  /*0490*/  LDG.E.EL.128 R16, desc[UR4][R16.64] ;  /* 0x0000000410107981 */ /* 0x000ea8000c2e1d00 */
[----:B------:R-:W2:Y:S01]  /*04a0*/  LDG.E.EL.128 R20, desc[UR4][R20.64] ;  /* 0x0000000414147981 */ /* 0x000ea2000c2e1d00 */
[----:B------:R-:W-:Y:S01]  /*04b0*/  FADD R6, R10, -R6 ;  /* 0x800000060a067221 */ /* 0x000fe20000000000 */
[----:B------:R-:W-:Y:S01]  /*04c0*/  FSEL R10, R0, 1, P2 ;  /* 0x3f800000000a7808 */ /* 0x000fe20001000000 */
[----:B------:R-:W-:Y:S01]  /*04d0*/  FMUL R2, R9, R8 ;  /* 0x0000000809027220 */ /* 0x000fe20000400000 */
[----:B------:R-:W-:-:S04]  /*04e0*/  IMAD.WIDE R8, R27, 0x4, R14 ;  /* 0x000000041b087825 */ /* 0x000fc800078e020e */
[----:B------:R-:W-:-:S04]  /*04f0*/  @!P6 FMUL R10, R10, 16777216 ;  /* 0x4b8000000a0ae820 */ /* 0x000fc80000400000 */
[----:B-----5:R-:W-:Y:S02]  /*0500*/  FMUL R5, R5, R10 ;  /* 0x0000000a05057220 */ /* 0x020fe40000400000 */
[----:B------:R-:W3:Y:S01]  /*0510*/  LDG.E.EL.128 R8, desc[UR4][R8.64] ;  /* 0x0000000408087981 */ /* 0x000ee2000c2e1d00 */
[----:B------:R-:W-:Y:S01]  /*0520*/  FMUL R15, R4, R6 ;  /* 0x00000006040f7220 */ /* 0x000fe20000400000 */
[----:B------:R-:W-:-:S04]  /*0530*/  IMAD.WIDE R12, R27, 0x4, R12 ;  /* 0x000000041b0c7825 */ /* 0x000fc800078e020c */
[----:B------:R-:W-:-:S04]  /*0540*/  IMAD.WIDE R30, R27, 0x4, R30 ;  /* 0x000000041b1e7825 */ /* 0x000fc800078e021e */
[----:B--2---:R-:W-:Y:S01]  /*0550*/  FFMA R2, R20, R2, R16 ;  /* 0x0000000214027223 */ /* 0x004fe20000000010 */
[----:B------:R-:W-:Y:S01]  /*0560*/  FMUL R16, R5, R7 ;  /* 0x0000000705107220 */ /* 0x000fe20000400000 */
[----:B------:R-:W-:Y:S01]  /*0570*/  FFMA R26, R22, R15, R18 ;  /* 0x0000000f161a7223 */ /* 0x000fe20000000012 */
[----:B------:R-:W2:Y:S04]  /*0580*/  LDG.E.128 R4, desc[UR4][R24.64+0x800] ;  /* 0x0008000418047981 */ /* 0x000ea8000c1e1d00 */
[----:B------:R-:W2:Y:S01]  /*0590*/  LDG.E.EL.128 R12, desc[UR4][R12.64] ;  /* 0x000000040c0c7981 */ /* 0x000ea2000c2e1d00 */
[----:B------:R-:W-:Y:S01]  /*05a0*/  FFMA R3, R21, R3, R17 ;  /* 0x0000000315037223 */ /* 0x000fe20000000011 */
[----:B------:R-:W-:-:S04]  /*05b0*/  IMAD.WIDE R20, R27, 0x4, R28 ;  /* 0x000000041b147825 */ /* 0x000fc800078e021c */
[----:B------:R-:W-:Y:S02]  /*05c0*/  FFMA R27, R23, R16, R19 ;  /* 0x00000010171b7223 */ /* 0x000fe40000000013 */
[----:B------:R-:W4:Y:S04]  /*05d0*/  LDG.E.EL.128 R16, desc[UR4][R30.64] ;  /* 0x000000041e107981 */ /* 0x000f28000c2e1d00 */
[----:B------:R-:W4:Y:S01]  /*05e0*/  LDG.E.EL.128 R20, desc[UR4][R20.64] ;  /* 0x0000000414147981 */ /* 0x000f22000c2e1d00 */
[----:B---3--:R-:W-:Y:S01]  /*05f0*/  FADD R8, R8, 0.0010000000474974513054 ;  /* 0x3a83126f08087421 */ /* 0x008fe20000000000 */
[----:B------:R-:W-:Y:S01]  /*0600*/  FADD R9, R9, 0.0010000000474974513054 ;  /* 0x3a83126f09097421 */ /* 0x000fe20000000000 */
[----:B------:R-:W-:-:S04]  /*0610*/  FADD R10, R10, 0.0010000000474974513054 ;  /* 0x3a83126f0a0a7421 */ /* 0x000fc80000000000 */
[----:B------:R-:W0:Y:S01]  /*0620*/  MUFU.SQRT R8, R8 ;  /* 0x0000000800087308 */ /* 0x000e220000002000 */
[----:B------:R-:W-:-:S07]  /*0630*/  FADD R11, R11, 0.0010000000474974513054 ;  /* 0x3a83126f0b0b7421 */ /* 0x000fce0000000000 */
[----:B------:R-:W1:Y:S08]  /*0640*/  MUFU.SQRT R9, R9 ;  /* 0x0000000900097308 */ /* 0x000e700000002000 */
[----:B------:R-:W3:Y:S01]  /*0650*/  MUFU.SQRT R10, R10 ;  /* 0x0000000a000a7308 */ /* 0x000ee20000002000 */
[----:B0-----:R-:W-:-:S07]  /*0660*/  FSETP.GT.AND P6, PT, R8, 8.50705917302346158658e+37, PT ;  /* 0x7e8000000800780b */ /* 0x001fce0003fc4000 */
[----:B------:R-:W0:Y:S01]  /*0670*/  MUFU.SQRT R11, R11 ;  /* 0x0000000b000b7308 */ /* 0x000e220000002000 */
[C---:B-1----:R-:W-:Y:S02]  /*0680*/  FSETP.GT.AND P4, PT, R9.reuse, 8.50705917302346158658e+37, PT ;  /* 0x7e8000000900780b */ /* 0x042fe40003f84000 */
[----:B------:R-:W-:Y:S02]  /*0690*/  FSETP.GEU.AND P5, PT, R8, 1.175494350822287508e-38, PT ;  /* 0x008000000800780b */ /* 0x000fe40003fae000 */
[----:B---3--:R-:W-:Y:S01]  /*06a0*/  FSETP.GT.AND P3, PT, R10, 8.50705917302346158658e+37, PT ;  /* 0x7e8000000a00780b */ /* 0x008fe20003f64000 */
[----:B------:R-:W-:Y:S01]  /*06b0*/  @P6 FMUL R8, R8, 0.25 ;  /* 0x3e80000008086820 */ /* 0x000fe20000400000 */
[----:B------:R-:W-:Y:S02]  /*06c0*/  FSETP.GEU.AND P1, PT, R9, 1.175494350822287508e-38, PT ;  /* 0x008000000900780b */ /* 0x000fe40003f2e000 */
[----:B------:R-:W-:Y:S02]  /*06d0*/  FSETP.GEU.AND P0, PT, R10, 1.175494350822287508e-38, PT ;  /* 0x008000000a00780b */ /* 0x000fe40003f0e000 */
[----:B0-----:R-:W-:-:S03]  /*06e0*/  FSETP.GT.AND P2, PT, R11, 8.50705917302346158658e+37, PT ;  /* 0x7e8000000b00780b */ /* 0x001fc60003f44000 */
[----:B------:R-:W-:-:S04]  /*06f0*/  @P4 FMUL R9, R9, 0.25 ;  /* 0x3e80000009094820 */ /* 0x000fc80000400000 */
[----:B------:R-:W-:Y:S02]  /*0700*/  @P3 FMUL R10, R10, 0.25 ;  /* 0x3e8000000a0a3820 */ /* 0x000fe40000400000 */
[----:B------:R-:W-:Y:S02]  /*0710*/  @!P1 FMUL R9, R9, 16777216 ;  /* 0x4b80000009099820 */ /* 0x000fe40000400000 */
[----:B------:R-:W-:Y:S01]  /*0720*/  @!P0 FMUL R10, R10, 16777216 ;  /* 0x4b8000000a0a8820 */ /* 0x000fe20000400000 */
[----:B------:R-:W-:-:S03]  /*0730*/  @!P5 FMUL R8, R8, 16777216 ;  /* 0x4b8000000808d820 */ /* 0x000fc60000400000 */
[----:B------:R-:W0:Y:S08]  /*0740*/  MUFU.RCP R9, R9 ;  /* 0x0000000900097308 */ /* 0x000e300000001000 */
[----:B------:R-:W-:Y:S01]  /*0750*/  MUFU.RCP R10, R10 ;  /* 0x0000000a000a7308 */ /* 0x000fe20000001000 */
[----:B--2---:R-:W-:Y:S01]  /*0760*/  FADD R4, R4, -R12 ;  /* 0x8000000c04047221 */ /* 0x004fe20000000000 */
[----:B------:R-:W-:-:S02]  /*0770*/  FSEL R12, R0, 1, P6 ;  /* 0x3f800000000c7808 */ /* 0x000fc40003000000 */
[C---:B------:R-:W-:Y:S01]  /*0780*/  FSETP.GEU.AND P6, PT, R11.reuse, 1.175494350822287508e-38, PT ;  /* 0x008000000b00780b */ /* 0x040fe20003fce000 */
[----:B------:R-:W-:Y:S01]  /*0790*/  @P2 FMUL R11, R11, 0.25 ;  /* 0x3e8000000b0b2820 */ /* 0x000fe20000400000 */
[----:B------:R-:W-:Y:S02]  /*07a0*/  FADD R5, R5, -R13 ;  /* 0x8000000d05057221 */ /* 0x000fe40000000000 */
[----:B------:R1:W2:Y:S09]  /*07b0*/  MUFU.RCP R13, R8 ;  /* 0x00000008000d7308 */ /* 0x0002b20000001000 */
[----:B------:R-:W-:Y:S01]  /*07c0*/  @!P6 FMUL R11, R11, 16777216 ;  /* 0x4b8000000b0be820 */ /* 0x000fe20000400000 */
[----:B------:R-:W-:-:S05]  /*07d0*/  FADD R7, R7, -R15 ;  /* 0x8000000f07077221 */ /* 0x000fca0000000000 */
[----:B------:R-:W3:Y:S01]  /*07e0*/  MUFU.RCP R11, R11 ;  /* 0x0000000b000b7308 */ /* 0x000ee20000001000 */
[C---:B-1----:R-:W-:Y:S02]  /*07f0*/  FSEL R8, R0.reuse, 1, P4 ;  /* 0x3f80000000087808 */ /* 0x042fe40002000000 */
[C---:B------:R-:W-:Y:S02]  /*0800*/  FSEL R15, R0.reuse, 1, P3 ;  /* 0x3f800000000f7808 */ /* 0x040fe40001800000 */
[----:B------:R-:W-:Y:S01]  /*0810*/  FSEL R0, R0, 1, P2 ;  /* 0x3f80000000007808 */ /* 0x000fe20001000000 */
[----:B------:R-:W-:Y:S01]  /*0820*/  @!P1 FMUL R8, R8, 16777216 ;  /* 0x4b80000008089820 */ /* 0x000fe20000400000 */
[----:B------:R-:W-:Y:S01]  /*0830*/  @!P5 FMUL R12, R12, 16777216 ;  /* 0x4b8000000c0cd820 */ /* 0x000fe20000400000 */
[----:B------:R-:W-:Y:S02]  /*0840*/  @!P0 FMUL R15, R15, 16777216 ;  /* 0x4b8000000f0f8820 */ /* 0x000fe40000400000 */
[----:B------:R-:W-:Y:S01]  /*0850*/  @!P6 FMUL R0, R0, 16777216 ;  /* 0x4b8000000000e820 */ /* 0x000fe20000400000 */
[----:B0-----:R-:W-:Y:S01]  /*0860*/  FMUL R8, R9, R8 ;  /* 0x0000000809087220 */ /* 0x001fe20000400000 */
[----:B------:R-:W-:Y:S01]  /*0870*/  FADD R6, R6, -R14 ;  /* 0x8000000e06067221 */ /* 0x000fe20000000000 */
[----:B--2---:R-:W-:Y:S01]  /*0880*/  FMUL R13, R13, R12 ;  /* 0x0000000c0d0d7220 */ /* 0x004fe20000400000 */
[----:B------:R-:W-:Y:S01]  /*0890*/  FMUL R15, R10, R15 ;  /* 0x0000000f0a0f7220 */ /* 0x000fe20000400000 */
[----:B---3--:R-:W-:Y:S01]  /*08a0*/  FMUL R0, R11, R0 ;  /* 0x000000000b007220 */ /* 0x008fe20000400000 */
[----:B------:R-:W-:Y:S01]  /*08b0*/  FMUL R8, R8, R5 ;  /* 0x0000000508087220 */ /* 0x000fe20000400000 */
[----:B------:R-:W-:Y:S01]  /*08c0*/  FMUL R13, R13, R4 ;  /* 0x000000040d0d7220 */ /* 0x000fe20000400000 */
[----:B------:R-:W-:Y:S01]  /*08d0*/  FMUL R15, R15, R6 ;  /* 0x000000060f0f7220 */ /* 0x000fe20000400000 */
[----:B------:R-:W-:Y:S01]  /*08e0*/  FMUL R0, R0, R7 ;  /* 0x0000000700007220 */ /* 0x000fe20000400000 */
[----:B----4-:R-:W-:Y:S01]  /*08f0*/  FFMA R8, R17, R8, R21 ;  /* 0x0000000811087223 */ /* 0x010fe20000000015 */
[----:B------:R-:W-:Y:S01]  /*0900*/  FFMA R13, R16, R13, R20 ;  /* 0x0000000d100d7223 */ /* 0x000fe20000000014 */
[----:B------:R-:W-:Y:S01]  /*0910*/  FFMA R15, R18, R15, R22 ;  /* 0x0000000f120f7223 */ /* 0x000fe20000000016 */
[----:B------:R-:W-:Y:S01]  /*0920*/  FFMA R0, R19, R0, R23 ;  /* 0x0000000013007223 */ /* 0x000fe20000000017 */
[----:B------:R-:W-:-:S02]  /*0930*/  FSETP.GEU.AND P6, PT, R27, RZ, PT ;  /* 0x000000ff1b00720b */ /* 0x000fc40003fce000 */
[----:B------:R-:W-:Y:S02]  /*0940*/  FSETP.GEU.AND P4, PT, R8, RZ, PT ;  /* 0x000000ff0800720b */ /* 0x000fe40003f8e000 */
[----:B------:R-:W-:Y:S02]  /*0950*/  SEL R7, R27, RZ, P6 ;  /* 0x000000ff1b077207 */ /* 0x000fe40003000000 */
[----:B------:R-:W-:Y:S02]  /*0960*/  FSETP.GEU.AND P0, PT, R26, RZ, PT ;  /* 0x000000ff1a00720b */ /* 0x000fe40003f0e000 */
[----:B------:R-:W-:Y:S02]  /*0970*/  FSETP.GEU.AND P1, PT, R3, RZ, PT ;  /* 0x000000ff0300720b */ /* 0x000fe40003f2e000 */
[----:B------:R-:W-:Y:S02]  /*0980*/  FSETP.GEU.AND P2, PT, R2, RZ, PT ;  /* 0x000000ff0200720b */ /* 0x000fe40003f4e000 */
[----:B------:R-:W-:-:S02]  /*0990*/  FSETP.GEU.AND P3, PT, R15, RZ, PT ;  /* 0x000000ff0f00720b */ /* 0x000fc40003f6e000 */
[----:B------:R-:W-:Y:S02]  /*09a0*/  FSETP.GEU.AND P5, PT, R13, RZ, PT ;  /* 0x000000ff0d00720b */ /* 0x000fe40003fae000 */
[----:B------:R-:W-:Y:S02]  /*09b0*/  FSETP.GEU.AND P6, PT, R0, RZ, PT ;  /* 0x000000ff0000720b */ /* 0x000fe40003fce000 */
[----:B------:R-:W-:Y:S02]  /*09c0*/  SEL R9, R8, RZ, P4 ;  /* 0x000000ff08097207 */ /* 0x000fe40002000000 */
[----:B------:R-:W-:Y:S02]  /*09d0*/  SEL R6, R26, RZ, P0 ;  /* 0x000000ff1a067207 */ /* 0x000fe40000000000 */
[----:B------:R-:W-:Y:S02]  /*09e0*/  SEL R5, R3, RZ, P1 ;  /* 0x000000ff03057207 */ /* 0x000fe40000800000 */
[----:B------:R-:W-:-:S02]  /*09f0*/  SEL R4, R2, RZ, P2 ;  /* 0x000000ff02047207 */ /* 0x000fc40001000000 */
[----:B------:R-:W-:Y:S02]  /*0a00*/  SEL R10, R15, RZ, P3 ;  /* 0x000000ff0f0a7207 */ /* 0x000fe40001800000 */
[----:B------:R-:W-:Y:S02]  /*0a10*/  SEL R8, R13, RZ, P5 ;  /* 0x000000ff0d087207 */ /* 0x000fe40002800000 */
[----:B------:R-:W-:Y:S01]  /*0a20*/  SEL R11, R0, RZ, P6 ;  /* 0x000000ff000b7207 */ /* 0x000fe20003000000 */
[----:B------:R-:W-:Y:S04]  /*0a30*/  STG.E.128 desc[UR4][R24.64], R4 ;  /* 0x0000000418007986 */ /* 0x000fe8000c101d04 */
[----:B------:R-:W-:Y:S01]  /*0a40*/  STG.E.128 desc[UR4][R24.64+0x800], R8 ;  /* 0x0008000818007986 */ /* 0x000fe2000c101d04 */
[----:B------:R-:W-:Y:S05]  /*0a50*/  EXIT ;  /* 0x000000000000794d */ /* 0x000fea0003800000 */
.L_x_0:
[----:B------:R-:W-:-:S00]  /*0a60*/  BRA `(.L_x_0) ;  /* 0xfffffffc00fc7947 */ /* 0x000fc0000383ffff */
[----:B------:R-:W-:-:S00]  /*0a70*/  NOP ;  /* 0x0000000000007918 */ /* 0x000fc00000000000 */
        /* <DEDUP_REMOVED lines=8> */
.L_x_1:


//--------------------- .nv.global.init           --------------------------
	.section	.nv.global.init,"aw",@progbits
.nv.global.init:
	.type		_$_str,@object
	.size		_$_str,(_$_str_$_2 - _$_str)
_$_str:
        /*0000*/ 	.byte	0x5f, 0x5f, 0x43, 0x55, 0x44, 0x41, 0x5f, 0x46, 0x54, 0x5a, 0x00
	.type		_$_str_$_2,@object
	.size		_$_str_$_2,(.L_1 - _$_str_$_2)
_$_str_$_2:
        /*000b*/ 	.byte	0x5f, 0x5f, 0x43, 0x55, 0x44, 0x41, 0x5f, 0x50, 0x52, 0x45, 0x43, 0x5f, 0x53, 0x51, 0x52, 0x54
        /*001b*/ 	.byte	0x00
.L_1:


//--------------------- .nv.constant0.triton_poi_fused__native_batch_norm_legit_no_training_relu_49 --------------------------
	.section	.nv.constant0.triton_poi_fused__native_batch_norm_legit_no_training_relu_49,"a",@progbits
	.sectionflags	@""
	.align	4
.nv.constant0.triton_poi_fused__native_batch_norm_legit_no_training_relu_49:
	.zero		572
